//
// Generated by NVIDIA NVVM Compiler
//
// Compiler Build ID: CL-29190527
// Cuda compilation tools, release 11.1, V11.1.105
// Based on LLVM 3.4svn
//

.version 7.1
.target sm_80
.address_size 64

	// .globl	Fused_StridedSlice_split_15168168869366340270_kernel0

.visible .entry Fused_StridedSlice_split_15168168869366340270_kernel0(
	.param .u64 Fused_StridedSlice_split_15168168869366340270_kernel0_param_0,
	.param .u64 Fused_StridedSlice_split_15168168869366340270_kernel0_param_1
)
{
	.reg .pred 	%p<3>;
	.reg .f32 	%f<17>;
	.reg .b32 	%r<13>;
	.reg .b64 	%rd<11>;


	ld.param.u64 	%rd3, [Fused_StridedSlice_split_15168168869366340270_kernel0_param_0];
	ld.param.u64 	%rd4, [Fused_StridedSlice_split_15168168869366340270_kernel0_param_1];
	cvta.to.global.u64 	%rd1, %rd4;
	cvta.to.global.u64 	%rd2, %rd3;
	mov.u32 	%r1, %ctaid.x;
	setp.lt.s32	%p1, %r1, 1268;
	mov.u32 	%r2, %tid.y;
	@%p1 bra 	BB0_3;
	bra.uni 	BB0_1;

BB0_3:
	shl.b32 	%r7, %r1, 12;
	shl.b32 	%r8, %r2, 9;
	add.s32 	%r9, %r8, %r7;
	mov.u32 	%r10, %tid.x;
	shl.b32 	%r11, %r10, 2;
	add.s32 	%r12, %r9, %r11;
	mul.wide.s32 	%rd8, %r12, 4;
	add.s64 	%rd9, %rd2, %rd8;
	ld.global.nc.v4.f32 	{%f9, %f10, %f11, %f12}, [%rd9];
	add.s64 	%rd10, %rd1, %rd8;
	st.global.v4.f32 	[%rd10], {%f9, %f10, %f11, %f12};
	bra.uni 	BB0_4;

BB0_1:
	setp.gt.s32	%p2, %r2, 4;
	@%p2 bra 	BB0_4;

	shl.b32 	%r3, %r2, 9;
	mov.u32 	%r4, %tid.x;
	shl.b32 	%r5, %r4, 2;
	add.s32 	%r6, %r3, %r5;
	mul.wide.s32 	%rd5, %r6, 4;
	add.s64 	%rd6, %rd2, %rd5;
	ld.global.nc.v4.f32 	{%f1, %f2, %f3, %f4}, [%rd6+20774912];
	add.s64 	%rd7, %rd1, %rd5;
	st.global.v4.f32 	[%rd7+20774912], {%f1, %f2, %f3, %f4};

BB0_4:
	ret;
}




// ===== COMPILED SASS (sm_100) =====

	.target	sm_100

	.elftype	@"ET_EXEC"


//--------------------- .note.nv.tkinfo           --------------------------
	.section	.note.nv.tkinfo,"",@"SHT_NOTE"
	.sectionflags	@"SHF_NOTE_NV_TKINFO"
	.tkinfo
        /*0018*/ 	.word	0x00000002
        /*0030*/ 	.string	""
        /*0030*/ 	.string	"ptxas"
        /*0030*/ 	.string	"Cuda compilation tools, release 13.0, V13.0.88"
        /*0030*/ 	.string	"Build cuda_13.0.r13.0/compiler.36424714_0"
        /*0030*/ 	.string	"-arch sm_100 "



//--------------------- .note.nv.cuinfo           --------------------------
	.section	.note.nv.cuinfo,"",@"SHT_NOTE"
	.sectionflags	@"SHF_NOTE_NV_CUINFO"
        /*0018*/ 	.short	0x0002
        /*001a*/ 	.short	0x0050
        /*001c*/ 	.short	0x0082
	.zero		2


//--------------------- .nv.info                  --------------------------
	.section	.nv.info,"",@"SHT_CUDA_INFO"
	.align	4


	//----- nvinfo : EIATTR_REGCOUNT
	.align		4
        /*0000*/ 	.byte	0x04, 0x2f
        /*0002*/ 	.short	(.L_1 - .L_0)
	.align		4
.L_0:
        /*0004*/ 	.word	index@(Fused_StridedSlice_split_15168168869366340270_kernel0)
        /*0008*/ 	.word	0x0000000e


	//----- nvinfo : EIATTR_FRAME_SIZE
	.align		4
.L_1:
        /*000c*/ 	.byte	0x04, 0x11
        /*000e*/ 	.short	(.L_3 - .L_2)
	.align		4
.L_2:
        /*0010*/ 	.word	index@(Fused_StridedSlice_split_15168168869366340270_kernel0)
        /*0014*/ 	.word	0x00000000


	//----- nvinfo : EIATTR_MIN_STACK_SIZE
	.align		4
.L_3:
        /*0018*/ 	.byte	0x04, 0x12
        /*001a*/ 	.short	(.L_5 - .L_4)
	.align		4
.L_4:
        /*001c*/ 	.word	index@(Fused_StridedSlice_split_15168168869366340270_kernel0)
        /*0020*/ 	.word	0x00000000
.L_5:


//--------------------- .nv.compat                --------------------------
	.section	.nv.compat,"",@"SHT_CUDA_COMPAT_INFO"
	.align	4
        /*0000*/ 	.byte	0x02, 0x09, 0x00, 0x00, 0x02, 0x02, 0x01, 0x00, 0x02, 0x05, 0x05, 0x00, 0x03, 0x07, 0x01, 0x01
        /*0010*/ 	.byte	0x02, 0x03, 0x00, 0x00, 0x02, 0x06, 0x01, 0x00, 0x04, 0x0b, 0x08, 0x00, 0x09, 0x00, 0x00, 0x00
        /*0020*/ 	.byte	0x00, 0x00, 0x00, 0x00


//--------------------- .nv.info.Fused_StridedSlice_split_15168168869366340270_kernel0 --------------------------
	.section	.nv.info.Fused_StridedSlice_split_15168168869366340270_kernel0,"",@"SHT_CUDA_INFO"
	.sectionflags	@""
	.align	4


	//----- nvinfo : EIATTR_CUDA_API_VERSION
	.align		4
        /*0000*/ 	.byte	0x04, 0x37
        /*0002*/ 	.short	(.L_7 - .L_6)
.L_6:
        /*0004*/ 	.word	0x00000082


	//----- nvinfo : EIATTR_KPARAM_INFO
	.align		4
.L_7:
        /*0008*/ 	.byte	0x04, 0x17
        /*000a*/ 	.short	(.L_9 - .L_8)
.L_8:
        /*000c*/ 	.word	0x00000000
        /*0010*/ 	.short	0x0001
        /*0012*/ 	.short	0x0008
        /*0014*/ 	.byte	0x00, 0xf0, 0x21, 0x00


	//----- nvinfo : EIATTR_KPARAM_INFO
	.align		4
.L_9:
        /*0018*/ 	.byte	0x04, 0x17
        /*001a*/ 	.short	(.L_11 - .L_10)
.L_10:
        /*001c*/ 	.word	0x00000000
        /*0020*/ 	.short	0x0000
        /*0022*/ 	.short	0x0000
        /*0024*/ 	.byte	0x00, 0xf0, 0x21, 0x00


	//----- nvinfo : EIATTR_SPARSE_MMA_MASK
	.align		4
.L_11:
        /*0028*/ 	.byte	0x03, 0x50
        /*002a*/ 	.short	0x0000


	//----- nvinfo : EIATTR_MAXREG_COUNT
	.align		4
        /*002c*/ 	.byte	0x03, 0x1b
        /*002e*/ 	.short	0x00ff


	//----- nvinfo : EIATTR_MERCURY_ISA_VERSION
	.align		4
        /*0030*/ 	.byte	0x03, 0x5f
        /*0032*/ 	.short	0x0101


	//----- nvinfo : EIATTR_VRC_CTA_INIT_COUNT
	.align		4
        /*0034*/ 	.byte	0x02, 0x4a
	.zero		1
	.zero		1


	//----- nvinfo : EIATTR_EXIT_INSTR_OFFSETS
	.align		4
        /*0038*/ 	.byte	0x04, 0x1c
        /*003a*/ 	.short	(.L_13 - .L_12)


	//   ....[0]....
.L_12:
        /*003c*/ 	.word	0x00000070


	//   ....[1]....
        /*0040*/ 	.word	0x00000150


	//   ....[2]....
        /*0044*/ 	.word	0x00000200


	//----- nvinfo : EIATTR_CBANK_PARAM_SIZE
	.align		4
.L_13:
        /*0048*/ 	.byte	0x03, 0x19
        /*004a*/ 	.short	0x0010


	//----- nvinfo : EIATTR_PARAM_CBANK
	.align		4
        /*004c*/ 	.byte	0x04, 0x0a
        /*004e*/ 	.short	(.L_15 - .L_14)
	.align		4
.L_14:
        /*0050*/ 	.word	index@(.nv.constant0.Fused_StridedSlice_split_15168168869366340270_kernel0)
        /*0054*/ 	.short	0x0380
        /*0056*/ 	.short	0x0010


	//----- nvinfo : EIATTR_SW_WAR
	.align		4
.L_15:
        /*0058*/ 	.byte	0x04, 0x36
        /*005a*/ 	.short	(.L_17 - .L_16)
.L_16:
        /*005c*/ 	.word	0x00000008
.L_17:


//--------------------- .nv.callgraph             --------------------------
	.section	.nv.callgraph,"",@"SHT_CUDA_CALLGRAPH"
	.align	4
	.sectionentsize	8
	.align		4
        /*0000*/ 	.word	0x00000000
	.align		4
        /*0004*/ 	.word	0xffffffff
	.align		4
        /*0008*/ 	.word	0x00000000
	.align		4
        /*000c*/ 	.word	0xfffffffe
	.align		4
        /*0010*/ 	.word	0x00000000
	.align		4
        /*0014*/ 	.word	0xfffffffd
	.align		4
        /*0018*/ 	.word	0x00000000
	.align		4
        /*001c*/ 	.word	0xfffffffc


//--------------------- .text.Fused_StridedSlice_split_15168168869366340270_kernel0 --------------------------
	.section	.text.Fused_StridedSlice_split_15168168869366340270_kernel0,"ax",@progbits
	.align	128
        .global         Fused_StridedSlice_split_15168168869366340270_kernel0
        .type           Fused_StridedSlice_split_15168168869366340270_kernel0,@function
        .size           Fused_StridedSlice_split_15168168869366340270_kernel0,(.L_x_2 - Fused_StridedSlice_split_15168168869366340270_kernel0)
        .other          Fused_StridedSlice_split_15168168869366340270_kernel0,@"STO_CUDA_ENTRY STV_DEFAULT"
Fused_StridedSlice_split_15168168869366340270_kernel0:
.text.Fused_StridedSlice_split_15168168869366340270_kernel0:
[----:B------:R-:W-:Y:S01]  /*0000*/  LDC R1, c[0x0][0x37c] ;  /* 0x0000df00ff017b82 */ /* 0x000fe20000000800 */
[----:B------:R-:W0:Y:S01]  /*0010*/  S2R R0, SR_CTAID.X ;  /* 0x0000000000007919 */ /* 0x000e220000002500 */
[----:B------:R-:W1:Y:S01]  /*0020*/  LDCU.64 UR4, c[0x0][0x358] ;  /* 0x00006b00ff0477ac */ /* 0x000e620008000a00 */
[----:B------:R-:W2:Y:S01]  /*0030*/  S2R R5, SR_TID.Y ;  /* 0x0000000000057919 */ /* 0x000ea20000002200 */
[----:B0-----:R-:W-:-:S13]  /*0040*/  ISETP.GE.AND P0, PT, R0, 0x4f4, PT ;  /* 0x000004f40000780c */ /* 0x001fda0003f06270 */
[----:B-12---:R-:W-:Y:S05]  /*0050*/  @!P0 BRA `(.L_x_0) ;  /* 0x0000000000408947 */ /* 0x006fea0003800000 */
[----:B------:R-:W-:-:S13]  /*0060*/  ISETP.GT.AND P0, PT, R5, 0x4, PT ;  /* 0x000000040500780c */ /* 0x000fda0003f04270 */
[----:B------:R-:W-:Y:S05]  /*0070*/  @P0 EXIT ;  /* 0x000000000000094d */ /* 0x000fea0003800000 */
[----:B------:R-:W0:Y:S01]  /*0080*/  S2R R0, SR_TID.X ;  /* 0x0000000000007919 */ /* 0x000e220000002100 */
[----:B------:R-:W1:Y:S01]  /*0090*/  LDC.64 R2, c[0x0][0x380] ;  /* 0x0000e000ff027b82 */ /* 0x000e620000000a00 */
[----:B0-----:R-:W-:-:S04]  /*00a0*/  LEA R0, R5, R0, 0x7 ;  /* 0x0000000005007211 */ /* 0x001fc800078e38ff */
[----:B------:R-:W-:-:S05]  /*00b0*/  SHF.L.U32 R7, R0, 0x2, RZ ;  /* 0x0000000200077819 */ /* 0x000fca00000006ff */
[----:B-1----:R-:W-:-:S03]  /*00c0*/  IMAD.WIDE R2, R7, 0x4, R2 ;  /* 0x0000000407027825 */ /* 0x002fc600078e0202 */
[----:B------:R-:W-:-:S05]  /*00d0*/  IADD3 R4, P0, PT, R2, 0x1000000, RZ ;  /* 0x0100000002047810 */ /* 0x000fca0007f1e0ff */
[----:B------:R-:W-:Y:S02]  /*00e0*/  IMAD.X R5, RZ, RZ, R3, P0 ;  /* 0x000000ffff057224 */ /* 0x000fe400000e0603 */
[----:B------:R-:W0:Y:S03]  /*00f0*/  LDC.64 R2, c[0x0][0x388] ;  /* 0x0000e200ff027b82 */ /* 0x000e260000000a00 */
[----:B------:R-:W2:Y:S01]  /*0100*/  LDG.E.128.CONSTANT R8, desc[UR4][R4.64+0x3d0000] ;  /* 0x3d00000404087981 */ /* 0x000ea2000c1e9d00 */
[----:B0-----:R-:W-:-:S03]  /*0110*/  IMAD.WIDE R2, R7, 0x4, R2 ;  /* 0x0000000407027825 */ /* 0x001fc600078e0202 */
[----:B------:R-:W-:-:S04]  /*0120*/  IADD3 R2, P0, PT, R2, 0x1000000, RZ ;  /* 0x0100000002027810 */ /* 0x000fc80007f1e0ff */
[----:B------:R-:W-:-:S05]  /*0130*/  IADD3.X R3, PT, PT, RZ, R3, RZ, P0, !PT ;  /* 0x00000003ff037210 */ /* 0x000fca00007fe4ff */
[----:B--2---:R-:W-:Y:S01]  /*0140*/  STG.E.128 desc[UR4][R2.64+0x3d0000], R8 ;  /* 0x3d00000802007986 */ /* 0x004fe2000c101d04 */
[----:B------:R-:W-:Y:S05]  /*0150*/  EXIT ;  /* 0x000000000000794d */ /* 0x000fea0003800000 */
.L_x_0:
[----:B------:R-:W0:Y:S01]  /*0160*/  S2R R7, SR_TID.X ;  /* 0x0000000000077919 */ /* 0x000e220000002100 */
[----:B------:R-:W1:Y:S01]  /*0170*/  LDC.64 R2, c[0x0][0x380] ;  /* 0x0000e000ff027b82 */ /* 0x000e620000000a00 */
[----:B------:R-:W-:-:S07]  /*0180*/  IMAD R0, R0, 0x8, R5 ;  /* 0x0000000800007824 */ /* 0x000fce00078e0205 */
[----:B------:R-:W2:Y:S01]  /*0190*/  LDC.64 R4, c[0x0][0x388] ;  /* 0x0000e200ff047b82 */ /* 0x000ea20000000a00 */
[----:B0-----:R-:W-:-:S05]  /*01a0*/  LEA R0, R0, R7, 0x7 ;  /* 0x0000000700007211 */ /* 0x001fca00078e38ff */
[----:B------:R-:W-:-:S04]  /*01b0*/  IMAD.SHL.U32 R7, R0, 0x4, RZ ;  /* 0x0000000400077824 */ /* 0x000fc800078e00ff */
[----:B-1----:R-:W-:-:S05]  /*01c0*/  IMAD.WIDE R2, R7, 0x4, R2 ;  /* 0x0000000407027825 */ /* 0x002fca00078e0202 */
[----:B------:R-:W3:Y:S01]  /*01d0*/  LDG.E.128.CONSTANT R8, desc[UR4][R2.64] ;  /* 0x0000000402087981 */ /* 0x000ee2000c1e9d00 */
[----:B--2---:R-:W-:-:S05]  /*01e0*/  IMAD.WIDE R4, R7, 0x4, R4 ;  /* 0x0000000407047825 */ /* 0x004fca00078e0204 */
[----:B---3--:R-:W-:Y:S01]  /*01f0*/  STG.E.128 desc[UR4][R4.64], R8 ;  /* 0x0000000804007986 */ /* 0x008fe2000c101d04 */
[----:B------:R-:W-:Y:S05]  /*0200*/  EXIT ;  /* 0x000000000000794d */ /* 0x000fea0003800000 */
.L_x_1:
[----:B------:R-:W-:-:S00]  /*0210*/  BRA `(.L_x_1) ;  /* 0xfffffffc00fc7947 */ /* 0x000fc0000383ffff */
[----:B------:R-:W-:-:S00]  /*0220*/  NOP ;  /* 0x0000000000007918 */ /* 0x000fc00000000000 */
        /* <DEDUP_REMOVED lines=13> */
.L_x_2:


//--------------------- .nv.shared.reserved.0     --------------------------
	.section	.nv.shared.reserved.0,"aw",@nobits
	.weak		__nv_reservedSMEM_offset_0_alias
	.size		__nv_reservedSMEM_offset_0_alias, 0, 64
	.other		__nv_reservedSMEM_offset_0_alias,@"STO_CUDA_RESERVED_SHARED STV_DEFAULT"
__nv_reservedSMEM_offset_0_alias:
	.zero		0
	.zero		64


//--------------------- .nv.constant0.Fused_StridedSlice_split_15168168869366340270_kernel0 --------------------------
	.section	.nv.constant0.Fused_StridedSlice_split_15168168869366340270_kernel0,"a",@progbits
	.sectionflags	@""
	.align	4
.nv.constant0.Fused_StridedSlice_split_15168168869366340270_kernel0:
	.zero		912


//--------------------- SYMBOLS --------------------------

	.type		.nv.reservedSmem.offset0,@object
	.size		.nv.reservedSmem.offset0,0x4
